//
// Generated by NVIDIA NVVM Compiler
//
// Compiler Build ID: CL-36424714
// Cuda compilation tools, release 13.0, V13.0.88
// Based on NVVM 20.0.0
//

.version 9.0
.target sm_100
.address_size 64

	// .globl	_Z12helloFromGPUv
.extern .func  (.param .b32 func_retval0) vprintf
(
	.param .b64 vprintf_param_0,
	.param .b64 vprintf_param_1
)
;
.global .align 1 .b8 $str[36] = {72, 101, 108, 108, 111, 32, 87, 111, 114, 108, 100, 32, 102, 114, 111, 109, 32, 71, 80, 85, 32, 40, 84, 104, 114, 101, 97, 100, 32, 35, 37, 100, 41, 33, 10};

.visible .entry _Z12helloFromGPUv()
{
	.local .align 8 .b8 	__local_depot0[8];
	.reg .b64 	%SP;
	.reg .b64 	%SPL;
	.reg .b32 	%r<4>;
	.reg .b64 	%rd<5>;

	mov.u64 	%SPL, __local_depot0;
	cvta.local.u64 	%SP, %SPL;
	add.u64 	%rd1, %SP, 0;
	add.u64 	%rd2, %SPL, 0;
	mov.u32 	%r1, %tid.x;
	st.local.u32 	[%rd2], %r1;
	mov.u64 	%rd3, $str;
	cvta.global.u64 	%rd4, %rd3;
	{ // callseq 0, 0
	.param .b64 param0;
	st.param.b64 	[param0], %rd4;
	.param .b64 param1;
	st.param.b64 	[param1], %rd1;
	.param .b32 retval0;
	call.uni (retval0), 
	vprintf, 
	(
	param0, 
	param1
	);
	ld.param.b32 	%r2, [retval0];
	} // callseq 0
	ret;

}


// ===== COMPILED SASS (sm_100) =====

	.target	sm_100

	.elftype	@"ET_EXEC"


//--------------------- .note.nv.tkinfo           --------------------------
	.section	.note.nv.tkinfo,"",@"SHT_NOTE"
	.sectionflags	@"SHF_NOTE_NV_TKINFO"
	.tkinfo
        /*0018*/ 	.word	0x00000002
        /*0030*/ 	.string	""
        /*0030*/ 	.string	"ptxas"
        /*0030*/ 	.string	"Cuda compilation tools, release 13.0, V13.0.88"
        /*0030*/ 	.string	"Build cuda_13.0.r13.0/compiler.36424714_0"
        /*0030*/ 	.string	"-arch sm_100 -m 64 "



//--------------------- .note.nv.cuinfo           --------------------------
	.section	.note.nv.cuinfo,"",@"SHT_NOTE"
	.sectionflags	@"SHF_NOTE_NV_CUINFO"
        /*0018*/ 	.short	0x0002
        /*001a*/ 	.short	0x0064
        /*001c*/ 	.short	0x0082
	.zero		2


//--------------------- .nv.info                  --------------------------
	.section	.nv.info,"",@"SHT_CUDA_INFO"
	.align	4


	//----- nvinfo : EIATTR_REGCOUNT
	.align		4
        /*0000*/ 	.byte	0x04, 0x2f
        /*0002*/ 	.short	(.L_2 - .L_1)
	.align		4
.L_1:
        /*0004*/ 	.word	index@(_Z12helloFromGPUv)
        /*0008*/ 	.word	0x00000018


	//----- nvinfo : EIATTR_FRAME_SIZE
	.align		4
.L_2:
        /*000c*/ 	.byte	0x04, 0x11
        /*000e*/ 	.short	(.L_4 - .L_3)
	.align		4
.L_3:
        /*0010*/ 	.word	index@(_Z12helloFromGPUv)
        /*0014*/ 	.word	0x00000008


	//----- nvinfo : EIATTR_MIN_STACK_SIZE
	.align		4
.L_4:
        /*0018*/ 	.byte	0x04, 0x12
        /*001a*/ 	.short	(.L_6 - .L_5)
	.align		4
.L_5:
        /*001c*/ 	.word	index@(_Z12helloFromGPUv)
        /*0020*/ 	.word	0x00000008
.L_6:


//--------------------- .nv.compat                --------------------------
	.section	.nv.compat,"",@"SHT_CUDA_COMPAT_INFO"
	.align	4
        /*0000*/ 	.byte	0x02, 0x09, 0x00, 0x00, 0x02, 0x02, 0x01, 0x00, 0x02, 0x05, 0x05, 0x00, 0x03, 0x07, 0x01, 0x01
        /*0010*/ 	.byte	0x02, 0x03, 0x00, 0x00, 0x02, 0x06, 0x01, 0x00, 0x04, 0x0b, 0x08, 0x00, 0x09, 0x00, 0x00, 0x00
        /*0020*/ 	.byte	0x00, 0x00, 0x00, 0x00


//--------------------- .nv.info._Z12helloFromGPUv --------------------------
	.section	.nv.info._Z12helloFromGPUv,"",@"SHT_CUDA_INFO"
	.sectionflags	@""
	.align	4


	//----- nvinfo : EIATTR_CUDA_API_VERSION
	.align		4
        /*0000*/ 	.byte	0x04, 0x37
        /*0002*/ 	.short	(.L_8 - .L_7)
.L_7:
        /*0004*/ 	.word	0x00000082


	//----- nvinfo : EIATTR_SPARSE_MMA_MASK
	.align		4
.L_8:
        /*0008*/ 	.byte	0x03, 0x50
        /*000a*/ 	.short	0x0000


	//----- nvinfo : EIATTR_MAXREG_COUNT
	.align		4
        /*000c*/ 	.byte	0x03, 0x1b
        /*000e*/ 	.short	0x00ff


	//----- nvinfo : EIATTR_EXTERNS
	.align		4
        /*0010*/ 	.byte	0x04, 0x0f
        /*0012*/ 	.short	(.L_10 - .L_9)


	//   ....[0]....
	.align		4
.L_9:
        /*0014*/ 	.word	index@(vprintf)


	//----- nvinfo : EIATTR_MERCURY_ISA_VERSION
	.align		4
.L_10:
        /*0018*/ 	.byte	0x03, 0x5f
        /*001a*/ 	.short	0x0101


	//----- nvinfo : EIATTR_VRC_CTA_INIT_COUNT
	.align		4
        /*001c*/ 	.byte	0x02, 0x4a
	.zero		1
	.zero		1


	//----- nvinfo : EIATTR_SYSCALL_OFFSETS
	.align		4
        /*0020*/ 	.byte	0x04, 0x46
        /*0022*/ 	.short	(.L_12 - .L_11)


	//   ....[0]....
.L_11:
        /*0024*/ 	.word	0x000000e0


	//----- nvinfo : EIATTR_EXIT_INSTR_OFFSETS
	.align		4
.L_12:
        /*0028*/ 	.byte	0x04, 0x1c
        /*002a*/ 	.short	(.L_14 - .L_13)


	//   ....[0]....
.L_13:
        /*002c*/ 	.word	0x000000f0


	//----- nvinfo : EIATTR_SW_WAR
	.align		4
.L_14:
        /*0030*/ 	.byte	0x04, 0x36
        /*0032*/ 	.short	(.L_16 - .L_15)
.L_15:
        /*0034*/ 	.word	0x00000008
.L_16:


//--------------------- .nv.callgraph             --------------------------
	.section	.nv.callgraph,"",@"SHT_CUDA_CALLGRAPH"
	.align	4
	.sectionentsize	8
	.align		4
        /*0000*/ 	.word	0x00000000
	.align		4
        /*0004*/ 	.word	0xffffffff
	.align		4
        /*0008*/ 	.word	index@(_Z12helloFromGPUv)
	.align		4
        /*000c*/ 	.word	index@(vprintf)
	.align		4
        /*0010*/ 	.word	0x00000000
	.align		4
        /*0014*/ 	.word	0xfffffffe
	.align		4
        /*0018*/ 	.word	0x00000000
	.align		4
        /*001c*/ 	.word	0xfffffffd
	.align		4
        /*0020*/ 	.word	0x00000000
	.align		4
        /*0024*/ 	.word	0xfffffffc


//--------------------- .nv.constant4             --------------------------
	.section	.nv.constant4,"a",@progbits
	.align	8
	.align		8
.nv.constant4:
        /*0000*/ 	.dword	vprintf
	.align		8
        /*0008*/ 	.dword	$str


//--------------------- .text._Z12helloFromGPUv   --------------------------
	.section	.text._Z12helloFromGPUv,"ax",@progbits
	.align	128
        .global         _Z12helloFromGPUv
        .type           _Z12helloFromGPUv,@function
        .size           _Z12helloFromGPUv,(.L_x_2 - _Z12helloFromGPUv)
        .other          _Z12helloFromGPUv,@"STO_CUDA_ENTRY STV_DEFAULT"
_Z12helloFromGPUv:
.text._Z12helloFromGPUv:
[----:B------:R-:W0:Y:S01]  /*0000*/  LDC R1, c[0x0][0x37c] ;  /* 0x0000df00ff017b82 */ /* 0x000e220000000800 */
[----:B------:R-:W1:Y:S01]  /*0010*/  S2R R8, SR_TID.X ;  /* 0x0000000000087919 */ /* 0x000e620000002100 */
[----:B0-----:R-:W-:Y:S01]  /*0020*/  VIADD R1, R1, 0xfffffff8 ;  /* 0xfffffff801017836 */ /* 0x001fe20000000000 */
[----:B------:R-:W-:Y:S01]  /*0030*/  MOV R0, 0x0 ;  /* 0x0000000000007802 */ /* 0x000fe20000000f00 */
[----:B------:R-:W0:Y:S04]  /*0040*/  LDCU UR4, c[0x0][0x2f8] ;  /* 0x00005f00ff0477ac */ /* 0x000e280008000800 */
[----:B------:R2:W3:Y:S01]  /*0050*/  LDC.64 R2, c[0x4][R0] ;  /* 0x0100000000027b82 */ /* 0x0004e20000000a00 */
[----:B------:R-:W4:Y:S01]  /*0060*/  LDCU.64 UR6, c[0x4][0x8] ;  /* 0x01000100ff0677ac */ /* 0x000f220008000a00 */
[----:B------:R-:W5:Y:S01]  /*0070*/  LDCU UR5, c[0x0][0x2fc] ;  /* 0x00005f80ff0577ac */ /* 0x000f620008000800 */
[----:B0-----:R-:W-:Y:S01]  /*0080*/  IADD3 R6, P0, PT, R1, UR4, RZ ;  /* 0x0000000401067c10 */ /* 0x001fe2000ff1e0ff */
[----:B----4-:R-:W-:Y:S01]  /*0090*/  IMAD.U32 R4, RZ, RZ, UR6 ;  /* 0x00000006ff047e24 */ /* 0x010fe2000f8e00ff */
[----:B------:R-:W-:-:S03]  /*00a0*/  MOV R5, UR7 ;  /* 0x0000000700057c02 */ /* 0x000fc60008000f00 */
[----:B-----5:R-:W-:Y:S01]  /*00b0*/  IMAD.X R7, RZ, RZ, UR5, P0 ;  /* 0x00000005ff077e24 */ /* 0x020fe200080e06ff */
[----:B-1----:R2:W-:Y:S07]  /*00c0*/  STL [R1], R8 ;  /* 0x0000000801007387 */ /* 0x0025ee0000100800 */
[----:B------:R-:W-:-:S07]  /*00d0*/  LEPC R20, `(.L_x_0) ;  /* 0x000000001014794e */ /* 0x000fce0000000000 */
[----:B--23--:R-:W-:Y:S05]  /*00e0*/  CALL.ABS.NOINC R2 ;  /* 0x0000000002007343 */ /* 0x00cfea0003c00000 */
.L_x_0:
[----:B------:R-:W-:Y:S05]  /*00f0*/  EXIT ;  /* 0x000000000000794d */ /* 0x000fea0003800000 */
.L_x_1:
[----:B------:R-:W-:-:S00]  /*0100*/  BRA `(.L_x_1) ;  /* 0xfffffffc00fc7947 */ /* 0x000fc0000383ffff */
[----:B------:R-:W-:-:S00]  /*0110*/  NOP ;  /* 0x0000000000007918 */ /* 0x000fc00000000000 */
        /* <DEDUP_REMOVED lines=14> */
.L_x_2:


//--------------------- .nv.global.init           --------------------------
	.section	.nv.global.init,"aw",@progbits
.nv.global.init:
	.type		$str,@object
	.size		$str,(.L_0 - $str)
$str:
        /*0000*/ 	.byte	0x48, 0x65, 0x6c, 0x6c, 0x6f, 0x20, 0x57, 0x6f, 0x72, 0x6c, 0x64, 0x20, 0x66, 0x72, 0x6f, 0x6d
        /*0010*/ 	.byte	0x20, 0x47, 0x50, 0x55, 0x20, 0x28, 0x54, 0x68, 0x72, 0x65, 0x61, 0x64, 0x20, 0x23, 0x25, 0x64
        /*0020*/ 	.byte	0x29, 0x21, 0x0a, 0x00
.L_0:


//--------------------- .nv.shared.reserved.0     --------------------------
	.section	.nv.shared.reserved.0,"aw",@nobits
	.weak		__nv_reservedSMEM_offset_0_alias
	.size		__nv_reservedSMEM_offset_0_alias, 0, 64
	.other		__nv_reservedSMEM_offset_0_alias,@"STO_CUDA_RESERVED_SHARED STV_DEFAULT"
__nv_reservedSMEM_offset_0_alias:
	.zero		0
	.zero		64


//--------------------- .nv.constant0._Z12helloFromGPUv --------------------------
	.section	.nv.constant0._Z12helloFromGPUv,"a",@progbits
	.sectionflags	@""
	.align	4
.nv.constant0._Z12helloFromGPUv:
	.zero		896


//--------------------- SYMBOLS --------------------------

	.type		.nv.reservedSmem.offset0,@object
	.size		.nv.reservedSmem.offset0,0x4
	.type		vprintf,@function
